//
// Generated by NVIDIA NVVM Compiler
//
// Compiler Build ID: CL-36424714
// Cuda compilation tools, release 13.0, V13.0.88
// Based on NVVM 20.0.0
//

.version 9.0
.target sm_100
.address_size 64

	// .globl	_Z8printGPUv
.extern .func  (.param .b32 func_retval0) vprintf
(
	.param .b64 vprintf_param_0,
	.param .b64 vprintf_param_1
)
;
.global .align 1 .b8 $str[51] = {71, 80, 85, 32, 67, 111, 109, 112, 117, 116, 105, 110, 103, 32, 76, 97, 98, 10, 69, 120, 112, 101, 114, 105, 109, 101, 110, 116, 32, 50, 46, 49, 10, 68, 97, 116, 101, 58, 32, 49, 48, 45, 48, 56, 45, 50, 48, 50, 50, 10};

.visible .entry _Z8printGPUv()
{
	.reg .b32 	%r<3>;
	.reg .b64 	%rd<3>;

	mov.u64 	%rd1, $str;
	cvta.global.u64 	%rd2, %rd1;
	{ // callseq 0, 0
	.param .b64 param0;
	st.param.b64 	[param0], %rd2;
	.param .b64 param1;
	st.param.b64 	[param1], 0;
	.param .b32 retval0;
	call.uni (retval0), 
	vprintf, 
	(
	param0, 
	param1
	);
	ld.param.b32 	%r1, [retval0];
	} // callseq 0
	ret;

}


// ===== COMPILED SASS (sm_100) =====

	.target	sm_100

	.elftype	@"ET_EXEC"


//--------------------- .note.nv.tkinfo           --------------------------
	.section	.note.nv.tkinfo,"",@"SHT_NOTE"
	.sectionflags	@"SHF_NOTE_NV_TKINFO"
	.tkinfo
        /*0018*/ 	.word	0x00000002
        /*0030*/ 	.string	""
        /*0030*/ 	.string	"ptxas"
        /*0030*/ 	.string	"Cuda compilation tools, release 13.0, V13.0.88"
        /*0030*/ 	.string	"Build cuda_13.0.r13.0/compiler.36424714_0"
        /*0030*/ 	.string	"-arch sm_100 -m 64 "



//--------------------- .note.nv.cuinfo           --------------------------
	.section	.note.nv.cuinfo,"",@"SHT_NOTE"
	.sectionflags	@"SHF_NOTE_NV_CUINFO"
        /*0018*/ 	.short	0x0002
        /*001a*/ 	.short	0x0064
        /*001c*/ 	.short	0x0082
	.zero		2


//--------------------- .nv.info                  --------------------------
	.section	.nv.info,"",@"SHT_CUDA_INFO"
	.align	4


	//----- nvinfo : EIATTR_REGCOUNT
	.align		4
        /*0000*/ 	.byte	0x04, 0x2f
        /*0002*/ 	.short	(.L_2 - .L_1)
	.align		4
.L_1:
        /*0004*/ 	.word	index@(_Z8printGPUv)
        /*0008*/ 	.word	0x00000018


	//----- nvinfo : EIATTR_FRAME_SIZE
	.align		4
.L_2:
        /*000c*/ 	.byte	0x04, 0x11
        /*000e*/ 	.short	(.L_4 - .L_3)
	.align		4
.L_3:
        /*0010*/ 	.word	index@(_Z8printGPUv)
        /*0014*/ 	.word	0x00000000


	//----- nvinfo : EIATTR_MIN_STACK_SIZE
	.align		4
.L_4:
        /*0018*/ 	.byte	0x04, 0x12
        /*001a*/ 	.short	(.L_6 - .L_5)
	.align		4
.L_5:
        /*001c*/ 	.word	index@(_Z8printGPUv)
        /*0020*/ 	.word	0x00000000
.L_6:


//--------------------- .nv.compat                --------------------------
	.section	.nv.compat,"",@"SHT_CUDA_COMPAT_INFO"
	.align	4
        /*0000*/ 	.byte	0x02, 0x09, 0x00, 0x00, 0x02, 0x02, 0x01, 0x00, 0x02, 0x05, 0x05, 0x00, 0x03, 0x07, 0x01, 0x01
        /*0010*/ 	.byte	0x02, 0x03, 0x00, 0x00, 0x02, 0x06, 0x01, 0x00, 0x04, 0x0b, 0x08, 0x00, 0x09, 0x00, 0x00, 0x00
        /*0020*/ 	.byte	0x00, 0x00, 0x00, 0x00


//--------------------- .nv.info._Z8printGPUv     --------------------------
	.section	.nv.info._Z8printGPUv,"",@"SHT_CUDA_INFO"
	.sectionflags	@""
	.align	4


	//----- nvinfo : EIATTR_CUDA_API_VERSION
	.align		4
        /*0000*/ 	.byte	0x04, 0x37
        /*0002*/ 	.short	(.L_8 - .L_7)
.L_7:
        /*0004*/ 	.word	0x00000082


	//----- nvinfo : EIATTR_SPARSE_MMA_MASK
	.align		4
.L_8:
        /*0008*/ 	.byte	0x03, 0x50
        /*000a*/ 	.short	0x0000


	//----- nvinfo : EIATTR_MAXREG_COUNT
	.align		4
        /*000c*/ 	.byte	0x03, 0x1b
        /*000e*/ 	.short	0x00ff


	//----- nvinfo : EIATTR_EXTERNS
	.align		4
        /*0010*/ 	.byte	0x04, 0x0f
        /*0012*/ 	.short	(.L_10 - .L_9)


	//   ....[0]....
	.align		4
.L_9:
        /*0014*/ 	.word	index@(vprintf)


	//----- nvinfo : EIATTR_MERCURY_ISA_VERSION
	.align		4
.L_10:
        /*0018*/ 	.byte	0x03, 0x5f
        /*001a*/ 	.short	0x0101


	//----- nvinfo : EIATTR_VRC_CTA_INIT_COUNT
	.align		4
        /*001c*/ 	.byte	0x02, 0x4a
	.zero		1
	.zero		1


	//----- nvinfo : EIATTR_SYSCALL_OFFSETS
	.align		4
        /*0020*/ 	.byte	0x04, 0x46
        /*0022*/ 	.short	(.L_12 - .L_11)


	//   ....[0]....
.L_11:
        /*0024*/ 	.word	0x00000080


	//----- nvinfo : EIATTR_EXIT_INSTR_OFFSETS
	.align		4
.L_12:
        /*0028*/ 	.byte	0x04, 0x1c
        /*002a*/ 	.short	(.L_14 - .L_13)


	//   ....[0]....
.L_13:
        /*002c*/ 	.word	0x00000090


	//----- nvinfo : EIATTR_SW_WAR
	.align		4
.L_14:
        /*0030*/ 	.byte	0x04, 0x36
        /*0032*/ 	.short	(.L_16 - .L_15)
.L_15:
        /*0034*/ 	.word	0x00000008
.L_16:


//--------------------- .nv.callgraph             --------------------------
	.section	.nv.callgraph,"",@"SHT_CUDA_CALLGRAPH"
	.align	4
	.sectionentsize	8
	.align		4
        /*0000*/ 	.word	0x00000000
	.align		4
        /*0004*/ 	.word	0xffffffff
	.align		4
        /*0008*/ 	.word	index@(_Z8printGPUv)
	.align		4
        /*000c*/ 	.word	index@(vprintf)
	.align		4
        /*0010*/ 	.word	0x00000000
	.align		4
        /*0014*/ 	.word	0xfffffffe
	.align		4
        /*0018*/ 	.word	0x00000000
	.align		4
        /*001c*/ 	.word	0xfffffffd
	.align		4
        /*0020*/ 	.word	0x00000000
	.align		4
        /*0024*/ 	.word	0xfffffffc


//--------------------- .nv.constant4             --------------------------
	.section	.nv.constant4,"a",@progbits
	.align	8
	.align		8
.nv.constant4:
        /*0000*/ 	.dword	vprintf
	.align		8
        /*0008*/ 	.dword	$str


//--------------------- .text._Z8printGPUv        --------------------------
	.section	.text._Z8printGPUv,"ax",@progbits
	.align	128
        .global         _Z8printGPUv
        .type           _Z8printGPUv,@function
        .size           _Z8printGPUv,(.L_x_2 - _Z8printGPUv)
        .other          _Z8printGPUv,@"STO_CUDA_ENTRY STV_DEFAULT"
_Z8printGPUv:
.text._Z8printGPUv:
[----:B------:R-:W0:Y:S01]  /*0000*/  LDC R1, c[0x0][0x37c] ;  /* 0x0000df00ff017b82 */ /* 0x000e220000000800 */
[----:B------:R-:W-:Y:S01]  /*0010*/  MOV R0, 0x0 ;  /* 0x0000000000007802 */ /* 0x000fe20000000f00 */
[----:B------:R-:W1:Y:S01]  /*0020*/  LDCU.64 UR4, c[0x4][0x8] ;  /* 0x01000100ff0477ac */ /* 0x000e620008000a00 */
[----:B------:R-:W-:-:S05]  /*0030*/  CS2R R6, SRZ ;  /* 0x0000000000067805 */ /* 0x000fca000001ff00 */
[----:B------:R2:W3:Y:S01]  /*0040*/  LDC.64 R2, c[0x4][R0] ;  /* 0x0100000000027b82 */ /* 0x0004e20000000a00 */
[----:B-1----:R-:W-:Y:S02]  /*0050*/  IMAD.U32 R4, RZ, RZ, UR4 ;  /* 0x00000004ff047e24 */ /* 0x002fe4000f8e00ff */
[----:B--2---:R-:W-:-:S07]  /*0060*/  IMAD.U32 R5, RZ, RZ, UR5 ;  /* 0x00000005ff057e24 */ /* 0x004fce000f8e00ff */
[----:B------:R-:W-:-:S07]  /*0070*/  LEPC R20, `(.L_x_0) ;  /* 0x000000001014794e */ /* 0x000fce0000000000 */
[----:B0--3--:R-:W-:Y:S05]  /*0080*/  CALL.ABS.NOINC R2 ;  /* 0x0000000002007343 */ /* 0x009fea0003c00000 */
.L_x_0:
[----:B------:R-:W-:Y:S05]  /*0090*/  EXIT ;  /* 0x000000000000794d */ /* 0x000fea0003800000 */
.L_x_1:
[----:B------:R-:W-:-:S00]  /*00a0*/  BRA `(.L_x_1) ;  /* 0xfffffffc00fc7947 */ /* 0x000fc0000383ffff */
[----:B------:R-:W-:-:S00]  /*00b0*/  NOP ;  /* 0x0000000000007918 */ /* 0x000fc00000000000 */
        /* <DEDUP_REMOVED lines=12> */
.L_x_2:


//--------------------- .nv.global.init           --------------------------
	.section	.nv.global.init,"aw",@progbits
.nv.global.init:
	.type		$str,@object
	.size		$str,(.L_0 - $str)
$str:
        /*0000*/ 	.byte	0x47, 0x50, 0x55, 0x20, 0x43, 0x6f, 0x6d, 0x70, 0x75, 0x74, 0x69, 0x6e, 0x67, 0x20, 0x4c, 0x61
        /*0010*/ 	.byte	0x62, 0x0a, 0x45, 0x78, 0x70, 0x65, 0x72, 0x69, 0x6d, 0x65, 0x6e, 0x74, 0x20, 0x32, 0x2e, 0x31
        /*0020*/ 	.byte	0x0a, 0x44, 0x61, 0x74, 0x65, 0x3a, 0x20, 0x31, 0x30, 0x2d, 0x30, 0x38, 0x2d, 0x32, 0x30, 0x32
        /*0030*/ 	.byte	0x32, 0x0a, 0x00
.L_0:


//--------------------- .nv.shared.reserved.0     --------------------------
	.section	.nv.shared.reserved.0,"aw",@nobits
	.weak		__nv_reservedSMEM_offset_0_alias
	.size		__nv_reservedSMEM_offset_0_alias, 0, 64
	.other		__nv_reservedSMEM_offset_0_alias,@"STO_CUDA_RESERVED_SHARED STV_DEFAULT"
__nv_reservedSMEM_offset_0_alias:
	.zero		0
	.zero		64


//--------------------- .nv.constant0._Z8printGPUv --------------------------
	.section	.nv.constant0._Z8printGPUv,"a",@progbits
	.sectionflags	@""
	.align	4
.nv.constant0._Z8printGPUv:
	.zero		896


//--------------------- SYMBOLS --------------------------

	.type		.nv.reservedSmem.offset0,@object
	.size		.nv.reservedSmem.offset0,0x4
	.type		vprintf,@function
